//
// Generated by NVIDIA NVVM Compiler
//
// Compiler Build ID: CL-36424714
// Cuda compilation tools, release 13.0, V13.0.88
// Based on NVVM 20.0.0
//

.version 9.0
.target sm_100
.address_size 64

	// .globl	_Z16binary_thresholdPhS_iihh
// _ZZ16binary_thresholdPhS_iihhE13shared_matrix has been demoted

.visible .entry _Z16binary_thresholdPhS_iihh(
	.param .u64 .ptr .align 1 _Z16binary_thresholdPhS_iihh_param_0,
	.param .u64 .ptr .align 1 _Z16binary_thresholdPhS_iihh_param_1,
	.param .u32 _Z16binary_thresholdPhS_iihh_param_2,
	.param .u32 _Z16binary_thresholdPhS_iihh_param_3,
	.param .u8 _Z16binary_thresholdPhS_iihh_param_4,
	.param .u8 _Z16binary_thresholdPhS_iihh_param_5
)
{
	.reg .pred 	%p<7>;
	.reg .b16 	%rs<6>;
	.reg .b32 	%r<18>;
	.reg .b64 	%rd<9>;
	// demoted variable
	.shared .align 1 .b8 _ZZ16binary_thresholdPhS_iihhE13shared_matrix[256];
	ld.param.u64 	%rd1, [_Z16binary_thresholdPhS_iihh_param_0];
	ld.param.u64 	%rd2, [_Z16binary_thresholdPhS_iihh_param_1];
	ld.param.u32 	%r3, [_Z16binary_thresholdPhS_iihh_param_2];
	ld.param.u32 	%r4, [_Z16binary_thresholdPhS_iihh_param_3];
	ld.param.u8 	%rs1, [_Z16binary_thresholdPhS_iihh_param_4];
	ld.param.u8 	%rs2, [_Z16binary_thresholdPhS_iihh_param_5];
	mov.u32 	%r6, %tid.x;
	mov.u32 	%r7, %tid.y;
	mov.u32 	%r8, %ctaid.x;
	shl.b32 	%r9, %r8, 4;
	add.s32 	%r10, %r9, %r6;
	mov.u32 	%r11, %ctaid.y;
	shl.b32 	%r12, %r11, 4;
	add.s32 	%r13, %r12, %r7;
	mad.lo.s32 	%r1, %r3, %r13, %r10;
	setp.lt.s32 	%p2, %r10, %r3;
	setp.lt.s32 	%p3, %r13, %r4;
	and.pred  	%p1, %p2, %p3;
	shl.b32 	%r15, %r7, 4;
	add.s32 	%r16, %r15, %r6;
	mov.u32 	%r17, _ZZ16binary_thresholdPhS_iihhE13shared_matrix;
	add.s32 	%r2, %r17, %r16;
	not.pred 	%p4, %p1;
	@%p4 bra 	$L__BB0_2;
	cvta.to.global.u64 	%rd3, %rd1;
	cvt.s64.s32 	%rd4, %r1;
	add.s64 	%rd5, %rd3, %rd4;
	ld.global.u8 	%rs3, [%rd5];
	st.shared.u8 	[%r2], %rs3;
$L__BB0_2:
	bar.sync 	0;
	@%p4 bra 	$L__BB0_4;
	ld.shared.u8 	%rs4, [%r2];
	setp.gt.u16 	%p6, %rs4, %rs1;
	selp.b16 	%rs5, %rs2, 0, %p6;
	cvt.s64.s32 	%rd6, %r1;
	cvta.to.global.u64 	%rd7, %rd2;
	add.s64 	%rd8, %rd7, %rd6;
	st.global.u8 	[%rd8], %rs5;
$L__BB0_4:
	ret;

}


// ===== COMPILED SASS (sm_100) =====

	.target	sm_100

	.elftype	@"ET_EXEC"


//--------------------- .note.nv.tkinfo           --------------------------
	.section	.note.nv.tkinfo,"",@"SHT_NOTE"
	.sectionflags	@"SHF_NOTE_NV_TKINFO"
	.tkinfo
        /*0018*/ 	.word	0x00000002
        /*0030*/ 	.string	""
        /*0030*/ 	.string	"ptxas"
        /*0030*/ 	.string	"Cuda compilation tools, release 13.0, V13.0.88"
        /*0030*/ 	.string	"Build cuda_13.0.r13.0/compiler.36424714_0"
        /*0030*/ 	.string	"-arch sm_100 -m 64 "



//--------------------- .note.nv.cuinfo           --------------------------
	.section	.note.nv.cuinfo,"",@"SHT_NOTE"
	.sectionflags	@"SHF_NOTE_NV_CUINFO"
        /*0018*/ 	.short	0x0002
        /*001a*/ 	.short	0x0064
        /*001c*/ 	.short	0x0082
	.zero		2


//--------------------- .nv.info                  --------------------------
	.section	.nv.info,"",@"SHT_CUDA_INFO"
	.align	4


	//----- nvinfo : EIATTR_REGCOUNT
	.align		4
        /*0000*/ 	.byte	0x04, 0x2f
        /*0002*/ 	.short	(.L_1 - .L_0)
	.align		4
.L_0:
        /*0004*/ 	.word	index@(_Z16binary_thresholdPhS_iihh)
        /*0008*/ 	.word	0x0000000a


	//----- nvinfo : EIATTR_FRAME_SIZE
	.align		4
.L_1:
        /*000c*/ 	.byte	0x04, 0x11
        /*000e*/ 	.short	(.L_3 - .L_2)
	.align		4
.L_2:
        /*0010*/ 	.word	index@(_Z16binary_thresholdPhS_iihh)
        /*0014*/ 	.word	0x00000000


	//----- nvinfo : EIATTR_MIN_STACK_SIZE
	.align		4
.L_3:
        /*0018*/ 	.byte	0x04, 0x12
        /*001a*/ 	.short	(.L_5 - .L_4)
	.align		4
.L_4:
        /*001c*/ 	.word	index@(_Z16binary_thresholdPhS_iihh)
        /*0020*/ 	.word	0x00000000
.L_5:


//--------------------- .nv.compat                --------------------------
	.section	.nv.compat,"",@"SHT_CUDA_COMPAT_INFO"
	.align	4
        /*0000*/ 	.byte	0x02, 0x09, 0x00, 0x00, 0x02, 0x02, 0x01, 0x00, 0x02, 0x05, 0x05, 0x00, 0x03, 0x07, 0x01, 0x01
        /*0010*/ 	.byte	0x02, 0x03, 0x00, 0x00, 0x02, 0x06, 0x01, 0x00, 0x04, 0x0b, 0x08, 0x00, 0x09, 0x00, 0x00, 0x00
        /*0020*/ 	.byte	0x00, 0x00, 0x00, 0x00


//--------------------- .nv.info._Z16binary_thresholdPhS_iihh --------------------------
	.section	.nv.info._Z16binary_thresholdPhS_iihh,"",@"SHT_CUDA_INFO"
	.sectionflags	@""
	.align	4


	//----- nvinfo : EIATTR_CUDA_API_VERSION
	.align		4
        /*0000*/ 	.byte	0x04, 0x37
        /*0002*/ 	.short	(.L_7 - .L_6)
.L_6:
        /*0004*/ 	.word	0x00000082


	//----- nvinfo : EIATTR_KPARAM_INFO
	.align		4
.L_7:
        /*0008*/ 	.byte	0x04, 0x17
        /*000a*/ 	.short	(.L_9 - .L_8)
.L_8:
        /*000c*/ 	.word	0x00000000
        /*0010*/ 	.short	0x0005
        /*0012*/ 	.short	0x0019
        /*0014*/ 	.byte	0x00, 0xf0, 0x05, 0x00


	//----- nvinfo : EIATTR_KPARAM_INFO
	.align		4
.L_9:
        /*0018*/ 	.byte	0x04, 0x17
        /*001a*/ 	.short	(.L_11 - .L_10)
.L_10:
        /*001c*/ 	.word	0x00000000
        /*0020*/ 	.short	0x0004
        /*0022*/ 	.short	0x0018
        /*0024*/ 	.byte	0x00, 0xf0, 0x05, 0x00


	//----- nvinfo : EIATTR_KPARAM_INFO
	.align		4
.L_11:
        /*0028*/ 	.byte	0x04, 0x17
        /*002a*/ 	.short	(.L_13 - .L_12)
.L_12:
        /*002c*/ 	.word	0x00000000
        /*0030*/ 	.short	0x0003
        /*0032*/ 	.short	0x0014
        /*0034*/ 	.byte	0x00, 0xf0, 0x11, 0x00


	//----- nvinfo : EIATTR_KPARAM_INFO
	.align		4
.L_13:
        /*0038*/ 	.byte	0x04, 0x17
        /*003a*/ 	.short	(.L_15 - .L_14)
.L_14:
        /*003c*/ 	.word	0x00000000
        /*0040*/ 	.short	0x0002
        /*0042*/ 	.short	0x0010
        /*0044*/ 	.byte	0x00, 0xf0, 0x11, 0x00


	//----- nvinfo : EIATTR_KPARAM_INFO
	.align		4
.L_15:
        /*0048*/ 	.byte	0x04, 0x17
        /*004a*/ 	.short	(.L_17 - .L_16)
.L_16:
        /*004c*/ 	.word	0x00000000
        /*0050*/ 	.short	0x0001
        /*0052*/ 	.short	0x0008
        /*0054*/ 	.byte	0x00, 0xf5, 0x21, 0x00


	//----- nvinfo : EIATTR_KPARAM_INFO
	.align		4
.L_17:
        /*0058*/ 	.byte	0x04, 0x17
        /*005a*/ 	.short	(.L_19 - .L_18)
.L_18:
        /*005c*/ 	.word	0x00000000
        /*0060*/ 	.short	0x0000
        /*0062*/ 	.short	0x0000
        /*0064*/ 	.byte	0x00, 0xf5, 0x21, 0x00


	//----- nvinfo : EIATTR_SPARSE_MMA_MASK
	.align		4
.L_19:
        /*0068*/ 	.byte	0x03, 0x50
        /*006a*/ 	.short	0x0000


	//----- nvinfo : EIATTR_MAXREG_COUNT
	.align		4
        /*006c*/ 	.byte	0x03, 0x1b
        /*006e*/ 	.short	0x00ff


	//----- nvinfo : EIATTR_NUM_BARRIERS
	.align		4
        /*0070*/ 	.byte	0x02, 0x4c
        /*0072*/ 	.byte	0x01
	.zero		1


	//----- nvinfo : EIATTR_MERCURY_ISA_VERSION
	.align		4
        /*0074*/ 	.byte	0x03, 0x5f
        /*0076*/ 	.short	0x0101


	//----- nvinfo : EIATTR_VRC_CTA_INIT_COUNT
	.align		4
        /*0078*/ 	.byte	0x02, 0x4a
	.zero		1
	.zero		1


	//----- nvinfo : EIATTR_EXIT_INSTR_OFFSETS
	.align		4
        /*007c*/ 	.byte	0x04, 0x1c
        /*007e*/ 	.short	(.L_21 - .L_20)


	//   ....[0]....
.L_20:
        /*0080*/ 	.word	0x00000160


	//   ....[1]....
        /*0084*/ 	.word	0x00000200


	//----- nvinfo : EIATTR_CBANK_PARAM_SIZE
	.align		4
.L_21:
        /*0088*/ 	.byte	0x03, 0x19
        /*008a*/ 	.short	0x001a


	//----- nvinfo : EIATTR_PARAM_CBANK
	.align		4
        /*008c*/ 	.byte	0x04, 0x0a
        /*008e*/ 	.short	(.L_23 - .L_22)
	.align		4
.L_22:
        /*0090*/ 	.word	index@(.nv.constant0._Z16binary_thresholdPhS_iihh)
        /*0094*/ 	.short	0x0380
        /*0096*/ 	.short	0x001a


	//----- nvinfo : EIATTR_SW_WAR
	.align		4
.L_23:
        /*0098*/ 	.byte	0x04, 0x36
        /*009a*/ 	.short	(.L_25 - .L_24)
.L_24:
        /*009c*/ 	.word	0x00000008
.L_25:


//--------------------- .nv.callgraph             --------------------------
	.section	.nv.callgraph,"",@"SHT_CUDA_CALLGRAPH"
	.align	4
	.sectionentsize	8
	.align		4
        /*0000*/ 	.word	0x00000000
	.align		4
        /*0004*/ 	.word	0xffffffff
	.align		4
        /*0008*/ 	.word	0x00000000
	.align		4
        /*000c*/ 	.word	0xfffffffe
	.align		4
        /*0010*/ 	.word	0x00000000
	.align		4
        /*0014*/ 	.word	0xfffffffd
	.align		4
        /*0018*/ 	.word	0x00000000
	.align		4
        /*001c*/ 	.word	0xfffffffc


//--------------------- .text._Z16binary_thresholdPhS_iihh --------------------------
	.section	.text._Z16binary_thresholdPhS_iihh,"ax",@progbits
	.align	128
        .global         _Z16binary_thresholdPhS_iihh
        .type           _Z16binary_thresholdPhS_iihh,@function
        .size           _Z16binary_thresholdPhS_iihh,(.L_x_1 - _Z16binary_thresholdPhS_iihh)
        .other          _Z16binary_thresholdPhS_iihh,@"STO_CUDA_ENTRY STV_DEFAULT"
_Z16binary_thresholdPhS_iihh:
.text._Z16binary_thresholdPhS_iihh:
[----:B------:R-:W-:Y:S01]  /*0000*/  LDC R1, c[0x0][0x37c] ;  /* 0x0000df00ff017b82 */ /* 0x000fe20000000800 */
[----:B------:R-:W0:Y:S01]  /*0010*/  S2R R5, SR_TID.Y ;  /* 0x0000000000057919 */ /* 0x000e220000002200 */
[----:B------:R-:W1:Y:S01]  /*0020*/  LDCU.64 UR4, c[0x0][0x390] ;  /* 0x00007200ff0477ac */ /* 0x000e620008000a00 */
[----:B------:R-:W0:Y:S01]  /*0030*/  S2R R0, SR_CTAID.Y ;  /* 0x0000000000007919 */ /* 0x000e220000002600 */
[----:B------:R-:W2:Y:S01]  /*0040*/  LDCU.64 UR6, c[0x0][0x358] ;  /* 0x00006b00ff0677ac */ /* 0x000ea20008000a00 */
[----:B------:R-:W3:Y:S01]  /*0050*/  S2R R4, SR_TID.X ;  /* 0x0000000000047919 */ /* 0x000ee20000002100 */
[----:B------:R-:W3:Y:S01]  /*0060*/  S2R R7, SR_CTAID.X ;  /* 0x0000000000077919 */ /* 0x000ee20000002500 */
[----:B0-----:R-:W-:-:S05]  /*0070*/  IMAD R3, R0, 0x10, R5 ;  /* 0x0000001000037824 */ /* 0x001fca00078e0205 */
[----:B-1----:R-:W-:Y:S01]  /*0080*/  ISETP.GE.AND P0, PT, R3, UR5, PT ;  /* 0x0000000503007c0c */ /* 0x002fe2000bf06270 */
[----:B---3--:R-:W-:-:S05]  /*0090*/  IMAD R0, R7, 0x10, R4 ;  /* 0x0000001007007824 */ /* 0x008fca00078e0204 */
[----:B------:R-:W-:Y:S01]  /*00a0*/  ISETP.LT.AND P0, PT, R0, UR4, !P0 ;  /* 0x0000000400007c0c */ /* 0x000fe2000c701270 */
[----:B------:R-:W-:-:S12]  /*00b0*/  IMAD R0, R3, UR4, R0 ;  /* 0x0000000403007c24 */ /* 0x000fd8000f8e0200 */
[----:B------:R-:W0:Y:S02]  /*00c0*/  @P0 LDC.64 R6, c[0x0][0x380] ;  /* 0x0000e000ff060b82 */ /* 0x000e240000000a00 */
[----:B0-----:R-:W-:-:S04]  /*00d0*/  @P0 IADD3 R2, P1, PT, R0, R6, RZ ;  /* 0x0000000600020210 */ /* 0x001fc80007f3e0ff */
[----:B------:R-:W-:-:S06]  /*00e0*/  @P0 LEA.HI.X.SX32 R3, R0, R7, 0x1, P1 ;  /* 0x0000000700030211 */ /* 0x000fcc00008f0eff */
[----:B--2---:R-:W2:Y:S01]  /*00f0*/  @P0 LDG.E.U8 R3, desc[UR6][R2.64] ;  /* 0x0000000602030981 */ /* 0x004ea2000c1e1100 */
[----:B------:R-:W0:Y:S01]  /*0100*/  S2UR UR5, SR_CgaCtaId ;  /* 0x00000000000579c3 */ /* 0x000e220000008800 */
[----:B------:R-:W-:Y:S01]  /*0110*/  UMOV UR4, 0x400 ;  /* 0x0000040000047882 */ /* 0x000fe20000000000 */
[----:B------:R-:W-:Y:S01]  /*0120*/  IMAD R4, R5, 0x10, R4 ;  /* 0x0000001005047824 */ /* 0x000fe200078e0204 */
[----:B0-----:R-:W-:-:S09]  /*0130*/  ULEA UR4, UR5, UR4, 0x18 ;  /* 0x0000000405047291 */ /* 0x001fd2000f8ec0ff */
[----:B--2---:R0:W-:Y:S01]  /*0140*/  @P0 STS.U8 [R4+UR4], R3 ;  /* 0x0000000304000988 */ /* 0x0041e20008000004 */
[----:B------:R-:W-:Y:S06]  /*0150*/  BAR.SYNC.DEFER_BLOCKING 0x0 ;  /* 0x0000000000007b1d */ /* 0x000fec0000010000 */
[----:B------:R-:W-:Y:S05]  /*0160*/  @!P0 EXIT ;  /* 0x000000000000894d */ /* 0x000fea0003800000 */
[----:B0-----:R-:W0:Y:S01]  /*0170*/  LDS.U8 R4, [R4+UR4] ;  /* 0x0000000404047984 */ /* 0x001e220008000000 */
[----:B------:R-:W1:Y:S01]  /*0180*/  LDC.U8 R5, c[0x0][0x399] ;  /* 0x0000e640ff057b82 */ /* 0x000e620000000000 */
[----:B------:R-:W2:Y:S01]  /*0190*/  LDCU.64 UR8, c[0x0][0x388] ;  /* 0x00007100ff0877ac */ /* 0x000ea20008000a00 */
[----:B------:R-:W0:Y:S01]  /*01a0*/  LDCU.U8 UR5, c[0x0][0x398] ;  /* 0x00007300ff0577ac */ /* 0x000e220008000000 */
[----:B--2---:R-:W-:-:S04]  /*01b0*/  IADD3 R2, P1, PT, R0, UR8, RZ ;  /* 0x0000000800027c10 */ /* 0x004fc8000ff3e0ff */
[----:B------:R-:W-:Y:S02]  /*01c0*/  LEA.HI.X.SX32 R3, R0, UR9, 0x1, P1 ;  /* 0x0000000900037c11 */ /* 0x000fe400088f0eff */
[----:B0-----:R-:W-:-:S04]  /*01d0*/  ISETP.GT.U32.AND P0, PT, R4, UR5, PT ;  /* 0x0000000504007c0c */ /* 0x001fc8000bf04070 */
[----:B-1----:R-:W-:-:S05]  /*01e0*/  SEL R5, R5, RZ, P0 ;  /* 0x000000ff05057207 */ /* 0x002fca0000000000 */
[----:B------:R-:W-:Y:S01]  /*01f0*/  STG.E.U8 desc[UR6][R2.64], R5 ;  /* 0x0000000502007986 */ /* 0x000fe2000c101106 */
[----:B------:R-:W-:Y:S05]  /*0200*/  EXIT ;  /* 0x000000000000794d */ /* 0x000fea0003800000 */
.L_x_0:
[----:B------:R-:W-:-:S00]  /*0210*/  BRA `(.L_x_0) ;  /* 0xfffffffc00fc7947 */ /* 0x000fc0000383ffff */
[----:B------:R-:W-:-:S00]  /*0220*/  NOP ;  /* 0x0000000000007918 */ /* 0x000fc00000000000 */
        /* <DEDUP_REMOVED lines=13> */
.L_x_1:


//--------------------- .nv.shared._Z16binary_thresholdPhS_iihh --------------------------
	.section	.nv.shared._Z16binary_thresholdPhS_iihh,"aw",@nobits
	.sectionflags	@""
.nv.shared._Z16binary_thresholdPhS_iihh:
	.zero		1280


//--------------------- .nv.shared.reserved.0     --------------------------
	.section	.nv.shared.reserved.0,"aw",@nobits
	.weak		__nv_reservedSMEM_offset_0_alias
	.size		__nv_reservedSMEM_offset_0_alias, 0, 64
	.other		__nv_reservedSMEM_offset_0_alias,@"STO_CUDA_RESERVED_SHARED STV_DEFAULT"
__nv_reservedSMEM_offset_0_alias:
	.zero		0
	.zero		64


//--------------------- .nv.constant0._Z16binary_thresholdPhS_iihh --------------------------
	.section	.nv.constant0._Z16binary_thresholdPhS_iihh,"a",@progbits
	.sectionflags	@""
	.align	4
.nv.constant0._Z16binary_thresholdPhS_iihh:
	.zero		922


//--------------------- SYMBOLS --------------------------

	.type		.nv.reservedSmem.offset0,@object
	.size		.nv.reservedSmem.offset0,0x4
	.type		.nv.reservedSmem.cap,@object
	.size		.nv.reservedSmem.cap,0x4
